	.headerflags	@"EF_CUDA_TEXMODE_UNIFIED EF_CUDA_64BIT_ADDRESS EF_CUDA_ACCELERATORS EF_CUDA_SM90 EF_CUDA_VIRTUAL_SM(EF_CUDA_SM90)"
	.elftype	@"ET_EXEC"


//--------------------- .nv.info                  --------------------------
	.section	.nv.info,"",@"SHT_CUDA_INFO"
	.align	4


	//----- nvinfo : EIATTR_REGCOUNT
	.align		4
        /*0000*/ 	.byte	0x04, 0x2f
        /*0002*/ 	.short	(.L_1 - .L_0)
	.align		4
.L_0:
        /*0004*/ 	.word	index@(triton_poi_fused_2)
        /*0008*/ 	.word	0x00000016


	//----- nvinfo : EIATTR_MIN_STACK_SIZE
	.align		4
.L_1:
        /*000c*/ 	.byte	0x04, 0x12
        /*000e*/ 	.short	(.L_3 - .L_2)
	.align		4
.L_2:
        /*0010*/ 	.word	index@(triton_poi_fused_2)
        /*0014*/ 	.word	0x00000000


	//----- nvinfo : EIATTR_FRAME_SIZE
	.align		4
.L_3:
        /*0018*/ 	.byte	0x04, 0x11
        /*001a*/ 	.short	(.L_5 - .L_4)
	.align		4
.L_4:
        /*001c*/ 	.word	index@(triton_poi_fused_2)
        /*0020*/ 	.word	0x00000000


	//----- nvinfo : EIATTR_MIN_STACK_SIZE
	.align		4
.L_5:
        /*0024*/ 	.byte	0x04, 0x12
        /*0026*/ 	.short	(.L_7 - .L_6)
	.align		4
.L_6:
        /*0028*/ 	.word	index@(triton_poi_fused_2)
        /*002c*/ 	.word	0x00000000
.L_7:


//--------------------- .nv.info.triton_poi_fused_2 --------------------------
	.section	.nv.info.triton_poi_fused_2,"",@"SHT_CUDA_INFO"
	.sectionflags	@""
	.align	4


	//----- nvinfo : EIATTR_CUDA_API_VERSION
	.align		4
        /*0000*/ 	.byte	0x04, 0x37
        /*0002*/ 	.short	(.L_9 - .L_8)
.L_8:
        /*0004*/ 	.word	0x0000007c


	//----- nvinfo : EIATTR_KPARAM_INFO
	.align		4
.L_9:
        /*0008*/ 	.byte	0x04, 0x17
        /*000a*/ 	.short	(.L_11 - .L_10)
.L_10:
        /*000c*/ 	.word	0x00000000
        /*0010*/ 	.short	0x0003
        /*0012*/ 	.short	0x0014
        /*0014*/ 	.byte	0x00, 0xf0, 0x11, 0x00


	//----- nvinfo : EIATTR_KPARAM_INFO
	.align		4
.L_11:
        /*0018*/ 	.byte	0x04, 0x17
        /*001a*/ 	.short	(.L_13 - .L_12)
.L_12:
        /*001c*/ 	.word	0x00000000
        /*0020*/ 	.short	0x0002
        /*0022*/ 	.short	0x0010
        /*0024*/ 	.byte	0x00, 0xf0, 0x11, 0x00


	//----- nvinfo : EIATTR_KPARAM_INFO
	.align		4
.L_13:
        /*0028*/ 	.byte	0x04, 0x17
        /*002a*/ 	.short	(.L_15 - .L_14)
.L_14:
        /*002c*/ 	.word	0x00000000
        /*0030*/ 	.short	0x0001
        /*0032*/ 	.short	0x0008
        /*0034*/ 	.byte	0x00, 0xf4, 0x21, 0x00


	//----- nvinfo : EIATTR_KPARAM_INFO
	.align		4
.L_15:
        /*0038*/ 	.byte	0x04, 0x17
        /*003a*/ 	.short	(.L_17 - .L_16)
.L_16:
        /*003c*/ 	.word	0x00000000
        /*0040*/ 	.short	0x0000
        /*0042*/ 	.short	0x0000
        /*0044*/ 	.byte	0x00, 0xf4, 0x21, 0x00


	//----- nvinfo : EIATTR_SPARSE_MMA_MASK
	.align		4
.L_17:
        /*0048*/ 	.byte	0x03, 0x50
        /*004a*/ 	.short	0x0000


	//----- nvinfo : EIATTR_MAXREG_COUNT
	.align		4
        /*004c*/ 	.byte	0x03, 0x1b
        /*004e*/ 	.short	0x00ff


	//----- nvinfo : EIATTR_EXIT_INSTR_OFFSETS
	.align		4
        /*0050*/ 	.byte	0x04, 0x1c
        /*0052*/ 	.short	(.L_19 - .L_18)


	//   ....[0]....
.L_18:
        /*0054*/ 	.word	0x000003b0


	//   ....[1]....
        /*0058*/ 	.word	0x00000430


	//----- nvinfo : EIATTR_REQNTID
	.align		4
.L_19:
        /*005c*/ 	.byte	0x04, 0x10
        /*005e*/ 	.short	(.L_21 - .L_20)
.L_20:
        /*0060*/ 	.word	0x00000080
        /*0064*/ 	.word	0x00000001
        /*0068*/ 	.word	0x00000001


	//----- nvinfo : EIATTR_CBANK_PARAM_SIZE
	.align		4
.L_21:
        /*006c*/ 	.byte	0x03, 0x19
        /*006e*/ 	.short	0x0018


	//----- nvinfo : EIATTR_PARAM_CBANK
	.align		4
        /*0070*/ 	.byte	0x04, 0x0a
        /*0072*/ 	.short	(.L_23 - .L_22)
	.align		4
.L_22:
        /*0074*/ 	.word	index@(.nv.constant0.triton_poi_fused_2)
        /*0078*/ 	.short	0x0210
        /*007a*/ 	.short	0x0018


	//----- nvinfo : EIATTR_SW_WAR
	.align		4
.L_23:
        /*007c*/ 	.byte	0x04, 0x36
        /*007e*/ 	.short	(.L_25 - .L_24)
.L_24:
        /*0080*/ 	.word	0x00000008
.L_25:


//--------------------- .nv.callgraph             --------------------------
	.section	.nv.callgraph,"",@"SHT_CUDA_CALLGRAPH"
	.align	4
	.sectionentsize	8
	.align		4
        /*0000*/ 	.word	0x00000000
	.align		4
        /*0004*/ 	.word	0xffffffff
	.align		4
        /*0008*/ 	.word	0x00000000
	.align		4
        /*000c*/ 	.word	0xfffffffe
	.align		4
        /*0010*/ 	.word	0x00000000
	.align		4
        /*0014*/ 	.word	0xfffffffd
	.align		4
        /*0018*/ 	.word	0x00000000
	.align		4
        /*001c*/ 	.word	0xfffffffc


//--------------------- .text.triton_poi_fused_2  --------------------------
	.section	.text.triton_poi_fused_2,"ax",@progbits
	.sectionflags	@"SHF_BARRIERS=1"
	.align	128
        .global         triton_poi_fused_2
        .type           triton_poi_fused_2,@function
        .size           triton_poi_fused_2,(.L_x_1 - triton_poi_fused_2)
        .other          triton_poi_fused_2,@"STO_CUDA_ENTRY STV_DEFAULT"
triton_poi_fused_2:
.text.triton_poi_fused_2:
[----:B------:R-:W0:Y:S01]  /*0000*/  LDC R1, c[0x0][0x28] ;  /* 0x00000a00ff017b82 */ /* 0x000e220000000800 */
[----:B------:R-:W1:Y:S07]  /*0010*/  S2R R0, SR_TID.X ;  /* 0x0000000000007919 */ /* 0x000e6e0000002100 */
[----:B------:R-:W2:Y:S01]  /*0020*/  LDC.64 R8, c[0x0][0x210] ;  /* 0x00008400ff087b82 */ /* 0x000ea20000000a00 */
[----:B------:R-:W-:Y:S01]  /*0030*/  CS2R R10, SRZ ;  /* 0x00000000000a7805 */ /* 0x000fe2000001ff00 */
[----:B------:R-:W-:Y:S01]  /*0040*/  ULDC.64 UR6, c[0x0][0x208] ;  /* 0x0000820000067ab9 */ /* 0x000fe20000000a00 */
[----:B------:R-:W3:Y:S01]  /*0050*/  S2R R7, SR_CTAID.X ;  /* 0x0000000000077919 */ /* 0x000ee20000002500 */
[----:B------:R-:W4:Y:S01]  /*0060*/  S2R R6, SR_CTAID.Y ;  /* 0x0000000000067919 */ /* 0x000f220000002600 */
[----:B-1----:R-:W-:Y:S01]  /*0070*/  SHF.R.U32.HI R13, RZ, 0x4, R0 ;  /* 0x00000004ff0d7819 */ /* 0x002fe20000011600 */
[----:B---3--:R-:W-:-:S03]  /*0080*/  IMAD.SHL.U32 R7, R7, 0x10, RZ ;  /* 0x0000001007077824 */ /* 0x008fc600078e00ff */
[----:B------:R-:W-:Y:S01]  /*0090*/  SGXT.U32 R13, R13, 0x3 ;  /* 0x000000030d0d781a */ /* 0x000fe20000000000 */
[----:B----4-:R-:W-:Y:S01]  /*00a0*/  IMAD.SHL.U32 R6, R6, 0x20, RZ ;  /* 0x0000002006067824 */ /* 0x010fe200078e00ff */
[----:B------:R-:W-:-:S04]  /*00b0*/  LOP3.LUT R3, R7, 0xf, R0, 0xf8, !PT ;  /* 0x0000000f07037812 */ /* 0x000fc800078ef800 */
[----:B------:R-:W-:Y:S02]  /*00c0*/  LOP3.LUT R2, R6, R13, RZ, 0xfc, !PT ;  /* 0x0000000d06027212 */ /* 0x000fe400078efcff */
[----:B------:R-:W-:Y:S02]  /*00d0*/  ISETP.GE.AND P0, PT, R3, 0x9, PT ;  /* 0x000000090300780c */ /* 0x000fe40003f06270 */
[----:B------:R-:W-:Y:S01]  /*00e0*/  LOP3.LUT R4, R6, 0x8, R13, 0xfe, !PT ;  /* 0x0000000806047812 */ /* 0x000fe200078efe0d */
[C---:B------:R-:W-:Y:S01]  /*00f0*/  IMAD R3, R2.reuse, 0x9, R3 ;  /* 0x0000000902037824 */ /* 0x040fe200078e0203 */
[----:B------:R-:W-:Y:S02]  /*0100*/  LOP3.LUT R5, R6, 0x10, R13, 0xfe, !PT ;  /* 0x0000001006057812 */ /* 0x000fe400078efe0d */
[----:B------:R-:W-:Y:S01]  /*0110*/  ISETP.LT.AND P1, PT, R2, 0x20, !P0 ;  /* 0x000000200200780c */ /* 0x000fe20004721270 */
[C---:B------:R-:W-:Y:S01]  /*0120*/  VIADD R15, R3.reuse, 0x90 ;  /* 0x00000090030f7836 */ /* 0x040fe20000000000 */
[----:B------:R-:W-:Y:S01]  /*0130*/  LOP3.LUT R2, R6, 0x18, R13, 0xfe, !PT ;  /* 0x0000001806027812 */ /* 0x000fe200078efe0d */
[----:B------:R-:W-:Y:S01]  /*0140*/  VIADD R17, R3, 0xd8 ;  /* 0x000000d803117836 */ /* 0x000fe20000000000 */
[----:B------:R-:W-:Y:S01]  /*0150*/  ISETP.LT.AND P2, PT, R4, 0x20, !P0 ;  /* 0x000000200400780c */ /* 0x000fe20004741270 */
[----:B--2---:R-:W-:Y:S01]  /*0160*/  IMAD.WIDE R14, R15, 0x4, R8 ;  /* 0x000000040f0e7825 */ /* 0x004fe200078e0208 */
[----:B------:R-:W-:-:S02]  /*0170*/  ISETP.LT.AND P3, PT, R5, 0x20, !P0 ;  /* 0x000000200500780c */ /* 0x000fc40004761270 */
[----:B------:R-:W-:Y:S01]  /*0180*/  ISETP.LT.AND P0, PT, R2, 0x20, !P0 ;  /* 0x000000200200780c */ /* 0x000fe20004701270 */
[C---:B------:R-:W-:Y:S02]  /*0190*/  VIADD R5, R3.reuse, 0x48 ;  /* 0x0000004803057836 */ /* 0x040fe40000000000 */
[----:B------:R-:W-:-:S04]  /*01a0*/  IMAD.WIDE R2, R3, 0x4, R8 ;  /* 0x0000000403027825 */ /* 0x000fc800078e0208 */
[--C-:B------:R-:W-:Y:S01]  /*01b0*/  IMAD.WIDE R4, R5, 0x4, R8.reuse ;  /* 0x0000000405047825 */ /* 0x100fe200078e0208 */
[----:B------:R-:W2:Y:S03]  /*01c0*/  @P1 LDG.E.EL R10, desc[UR6][R2.64] ;  /* 0x00000006020a1981 */ /* 0x000ea6000c2e1900 */
[----:B------:R-:W-:Y:S01]  /*01d0*/  IMAD.WIDE R16, R17, 0x4, R8 ;  /* 0x0000000411107825 */ /* 0x000fe200078e0208 */
[----:B------:R-:W-:Y:S01]  /*01e0*/  CS2R R8, SRZ ;  /* 0x0000000000087805 */ /* 0x000fe2000001ff00 */
[----:B------:R-:W3:Y:S05]  /*01f0*/  @P3 LDG.E.EL R11, desc[UR6][R14.64] ;  /* 0x000000060e0b3981 */ /* 0x000eea000c2e1900 */
[----:B------:R1:W4:Y:S04]  /*0200*/  @P2 LDG.E.EL R8, desc[UR6][R4.64] ;  /* 0x0000000604082981 */ /* 0x000328000c2e1900 */
[----:B------:R-:W5:Y:S01]  /*0210*/  @P0 LDG.E.EL R9, desc[UR6][R16.64] ;  /* 0x0000000610090981 */ /* 0x000f62000c2e1900 */
[----:B------:R-:W1:Y:S01]  /*0220*/  S2UR UR5, SR_CgaCtaId ;  /* 0x00000000000579c3 */ /* 0x000e620000008800 */
[----:B------:R-:W-:Y:S01]  /*0230*/  IMAD.SHL.U32 R12, R0, 0x20, RZ ;  /* 0x00000020000c7824 */ /* 0x000fe200078e00ff */
[----:B------:R-:W-:-:S04]  /*0240*/  UMOV UR4, 0x400 ;  /* 0x0000040000047882 */ /* 0x000fc80000000000 */
[----:B------:R-:W-:-:S04]  /*0250*/  LOP3.LUT R18, R12, 0x1e0, RZ, 0xc0, !PT ;  /* 0x000001e00c127812 */ /* 0x000fc800078ec0ff */
[----:B------:R-:W-:-:S04]  /*0260*/  LOP3.LUT R13, R18, R13, RZ, 0xfc, !PT ;  /* 0x0000000d120d7212 */ /* 0x000fc800078efcff */
[----:B------:R-:W-:Y:S02]  /*0270*/  LEA.HI R13, R18, R13, RZ, 0x1d ;  /* 0x0000000d120d7211 */ /* 0x000fe400078fe8ff */
[----:B------:R-:W-:Y:S01]  /*0280*/  SHF.R.U32.HI R19, RZ, 0x3, R0 ;  /* 0x00000003ff137819 */ /* 0x000fe20000011600 */
[----:B01----:R-:W-:-:S03]  /*0290*/  UPRMT UR4, UR5, 0x654, UR4 ;  /* 0x0000065405047896 */ /* 0x003fc60008000004 */
[----:B------:R-:W-:-:S03]  /*02a0*/  SGXT.U32 R12, R19, 0x4 ;  /* 0x00000004130c781a */ /* 0x000fc60000000000 */
[----:B------:R-:W-:Y:S01]  /*02b0*/  LEA R13, R13, UR4, 0x2 ;  /* 0x000000040d0d7c11 */ /* 0x000fe2000f8e10ff */
[----:B------:R-:W-:Y:S01]  /*02c0*/  IMAD.SHL.U32 R5, R0, 0x4, RZ ;  /* 0x0000000400057824 */ /* 0x000fe200078e00ff */
[----:B------:R-:W-:Y:S02]  /*02d0*/  LOP3.LUT R12, R7, R12, RZ, 0xfc, !PT ;  /* 0x0000000c070c7212 */ /* 0x000fe400078efcff */
[----:B------:R-:W-:Y:S02]  /*02e0*/  SHF.R.U32.HI R2, RZ, 0x1, R0 ;  /* 0x00000001ff027819 */ /* 0x000fe40000011600 */
[----:B------:R-:W-:Y:S02]  /*02f0*/  LOP3.LUT R0, R6, 0x1c, R5, 0xf8, !PT ;  /* 0x0000001c06007812 */ /* 0x000fe400078ef805 */
[----:B------:R-:W-:Y:S02]  /*0300*/  ISETP.GE.AND P0, PT, R12, 0x9, PT ;  /* 0x000000090c00780c */ /* 0x000fe40003f06270 */
[----:B------:R-:W-:-:S02]  /*0310*/  LOP3.LUT R5, R5, 0x1fc, RZ, 0xc0, !PT ;  /* 0x000001fc05057812 */ /* 0x000fc400078ec0ff */
[----:B------:R-:W-:Y:S02]  /*0320*/  ISETP.LT.AND P0, PT, R0, 0x20, !P0 ;  /* 0x000000200000780c */ /* 0x000fe40004701270 */
[----:B------:R-:W-:-:S05]  /*0330*/  LOP3.LUT R2, R2, 0x3c, RZ, 0xc0, !PT ;  /* 0x0000003c02027812 */ /* 0x000fca00078ec0ff */
[----:B------:R-:W-:-:S05]  /*0340*/  IMAD.IADD R2, R5, 0x1, R2 ;  /* 0x0000000105027824 */ /* 0x000fca00078e0202 */
[----:B------:R-:W-:Y:S01]  /*0350*/  LEA R4, R2, UR4, 0x2 ;  /* 0x0000000402047c11 */ /* 0x000fe2000f8e10ff */
[----:B--2---:R0:W-:Y:S04]  /*0360*/  STS [R13], R10 ;  /* 0x0000000a0d007388 */ /* 0x0041e80000000800 */
[----:B---3--:R0:W-:Y:S04]  /*0370*/  STS [R13+0x40], R11 ;  /* 0x0000400b0d007388 */ /* 0x0081e80000000800 */
[----:B----4-:R0:W-:Y:S04]  /*0380*/  STS [R13+0x20], R8 ;  /* 0x000020080d007388 */ /* 0x0101e80000000800 */
[----:B-----5:R0:W-:Y:S01]  /*0390*/  STS [R13+0x60], R9 ;  /* 0x000060090d007388 */ /* 0x0201e20000000800 */
[----:B------:R-:W-:Y:S06]  /*03a0*/  BAR.SYNC.DEFER_BLOCKING 0x0 ;  /* 0x0000000000007b1d */ /* 0x000fec0000010000 */
[----:B0-----:R-:W-:Y:S05]  /*03b0*/  @!P0 EXIT ;  /* 0x000000000000894d */ /* 0x001fea0003800000 */
[----:B------:R-:W0:Y:S01]  /*03c0*/  LDS.128 R4, [R4] ;  /* 0x0000000004047984 */ /* 0x000e220000000c00 */
[----:B------:R-:W1:Y:S01]  /*03d0*/  LDC.64 R2, c[0x0][0x218] ;  /* 0x00008600ff027b82 */ /* 0x000e620000000a00 */
[----:B------:R-:W-:-:S05]  /*03e0*/  SHF.R.U32.HI R9, RZ, 0x2, R0 ;  /* 0x00000002ff097819 */ /* 0x000fca0000011600 */
[----:B------:R-:W-:-:S04]  /*03f0*/  IMAD R9, R9, 0x9, R12 ;  /* 0x0000000909097824 */ /* 0x000fc800078e020c */
[----:B------:R-:W-:-:S04]  /*0400*/  IMAD.SHL.U32 R9, R9, 0x4, RZ ;  /* 0x0000000409097824 */ /* 0x000fc800078e00ff */
[----:B-1----:R-:W-:-:S05]  /*0410*/  IMAD.WIDE R2, R9, 0x4, R2 ;  /* 0x0000000409027825 */ /* 0x002fca00078e0202 */
[----:B0-----:R-:W-:Y:S01]  /*0420*/  STG.E.128 desc[UR6][R2.64], R4 ;  /* 0x0000000402007986 */ /* 0x001fe2000c101d06 */
[----:B------:R-:W-:Y:S05]  /*0430*/  EXIT ;  /* 0x000000000000794d */ /* 0x000fea0003800000 */
.L_x_0:
[----:B------:R-:W-:-:S00]  /*0440*/  BRA `(.L_x_0) ;  /* 0xfffffffc00fc7947 */ /* 0x000fc0000383ffff */
[----:B------:R-:W-:-:S00]  /*0450*/  NOP ;  /* 0x0000000000007918 */ /* 0x000fc00000000000 */
        /* <DEDUP_REMOVED lines=10> */
.L_x_1:


//--------------------- .nv.shared.triton_poi_fused_2 --------------------------
	.section	.nv.shared.triton_poi_fused_2,"aw",@nobits
	.sectionflags	@""
	.align	16
	.zero		1024


//--------------------- .nv.constant0.triton_poi_fused_2 --------------------------
	.section	.nv.constant0.triton_poi_fused_2,"a",@progbits
	.sectionflags	@""
	.align	4
.nv.constant0.triton_poi_fused_2:
	.zero		552
